//
// Generated by NVIDIA NVVM Compiler
//
// Compiler Build ID: CL-36424714
// Cuda compilation tools, release 13.0, V13.0.88
// Based on NVVM 20.0.0
//

.version 9.0
.target sm_100
.address_size 64

	// .globl	_Z15hello_world_GPUv
.extern .func  (.param .b32 func_retval0) vprintf
(
	.param .b64 vprintf_param_0,
	.param .b64 vprintf_param_1
)
;
.global .align 1 .b8 $str[22] = {104, 101, 108, 108, 111, 32, 119, 111, 114, 108, 100, 32, 102, 114, 111, 109, 32, 71, 80, 85, 10};

.visible .entry _Z15hello_world_GPUv()
{
	.reg .b32 	%r<3>;
	.reg .b64 	%rd<3>;

	mov.u64 	%rd1, $str;
	cvta.global.u64 	%rd2, %rd1;
	{ // callseq 0, 0
	.param .b64 param0;
	st.param.b64 	[param0], %rd2;
	.param .b64 param1;
	st.param.b64 	[param1], 0;
	.param .b32 retval0;
	call.uni (retval0), 
	vprintf, 
	(
	param0, 
	param1
	);
	ld.param.b32 	%r1, [retval0];
	} // callseq 0
	ret;

}


// ===== COMPILED SASS (sm_100) =====

	.target	sm_100

	.elftype	@"ET_EXEC"


//--------------------- .note.nv.tkinfo           --------------------------
	.section	.note.nv.tkinfo,"",@"SHT_NOTE"
	.sectionflags	@"SHF_NOTE_NV_TKINFO"
	.tkinfo
        /*0018*/ 	.word	0x00000002
        /*0030*/ 	.string	""
        /*0030*/ 	.string	"ptxas"
        /*0030*/ 	.string	"Cuda compilation tools, release 13.0, V13.0.88"
        /*0030*/ 	.string	"Build cuda_13.0.r13.0/compiler.36424714_0"
        /*0030*/ 	.string	"-arch sm_100 -m 64 "



//--------------------- .note.nv.cuinfo           --------------------------
	.section	.note.nv.cuinfo,"",@"SHT_NOTE"
	.sectionflags	@"SHF_NOTE_NV_CUINFO"
        /*0018*/ 	.short	0x0002
        /*001a*/ 	.short	0x0064
        /*001c*/ 	.short	0x0082
	.zero		2


//--------------------- .nv.info                  --------------------------
	.section	.nv.info,"",@"SHT_CUDA_INFO"
	.align	4


	//----- nvinfo : EIATTR_REGCOUNT
	.align		4
        /*0000*/ 	.byte	0x04, 0x2f
        /*0002*/ 	.short	(.L_2 - .L_1)
	.align		4
.L_1:
        /*0004*/ 	.word	index@(_Z15hello_world_GPUv)
        /*0008*/ 	.word	0x00000018


	//----- nvinfo : EIATTR_FRAME_SIZE
	.align		4
.L_2:
        /*000c*/ 	.byte	0x04, 0x11
        /*000e*/ 	.short	(.L_4 - .L_3)
	.align		4
.L_3:
        /*0010*/ 	.word	index@(_Z15hello_world_GPUv)
        /*0014*/ 	.word	0x00000000


	//----- nvinfo : EIATTR_MIN_STACK_SIZE
	.align		4
.L_4:
        /*0018*/ 	.byte	0x04, 0x12
        /*001a*/ 	.short	(.L_6 - .L_5)
	.align		4
.L_5:
        /*001c*/ 	.word	index@(_Z15hello_world_GPUv)
        /*0020*/ 	.word	0x00000000
.L_6:


//--------------------- .nv.compat                --------------------------
	.section	.nv.compat,"",@"SHT_CUDA_COMPAT_INFO"
	.align	4
        /*0000*/ 	.byte	0x02, 0x09, 0x00, 0x00, 0x02, 0x02, 0x01, 0x00, 0x02, 0x05, 0x05, 0x00, 0x03, 0x07, 0x01, 0x01
        /*0010*/ 	.byte	0x02, 0x03, 0x00, 0x00, 0x02, 0x06, 0x01, 0x00, 0x04, 0x0b, 0x08, 0x00, 0x09, 0x00, 0x00, 0x00
        /*0020*/ 	.byte	0x00, 0x00, 0x00, 0x00


//--------------------- .nv.info._Z15hello_world_GPUv --------------------------
	.section	.nv.info._Z15hello_world_GPUv,"",@"SHT_CUDA_INFO"
	.sectionflags	@""
	.align	4


	//----- nvinfo : EIATTR_CUDA_API_VERSION
	.align		4
        /*0000*/ 	.byte	0x04, 0x37
        /*0002*/ 	.short	(.L_8 - .L_7)
.L_7:
        /*0004*/ 	.word	0x00000082


	//----- nvinfo : EIATTR_SPARSE_MMA_MASK
	.align		4
.L_8:
        /*0008*/ 	.byte	0x03, 0x50
        /*000a*/ 	.short	0x0000


	//----- nvinfo : EIATTR_MAXREG_COUNT
	.align		4
        /*000c*/ 	.byte	0x03, 0x1b
        /*000e*/ 	.short	0x00ff


	//----- nvinfo : EIATTR_EXTERNS
	.align		4
        /*0010*/ 	.byte	0x04, 0x0f
        /*0012*/ 	.short	(.L_10 - .L_9)


	//   ....[0]....
	.align		4
.L_9:
        /*0014*/ 	.word	index@(vprintf)


	//----- nvinfo : EIATTR_MERCURY_ISA_VERSION
	.align		4
.L_10:
        /*0018*/ 	.byte	0x03, 0x5f
        /*001a*/ 	.short	0x0101


	//----- nvinfo : EIATTR_VRC_CTA_INIT_COUNT
	.align		4
        /*001c*/ 	.byte	0x02, 0x4a
	.zero		1
	.zero		1


	//----- nvinfo : EIATTR_SYSCALL_OFFSETS
	.align		4
        /*0020*/ 	.byte	0x04, 0x46
        /*0022*/ 	.short	(.L_12 - .L_11)


	//   ....[0]....
.L_11:
        /*0024*/ 	.word	0x00000080


	//----- nvinfo : EIATTR_EXIT_INSTR_OFFSETS
	.align		4
.L_12:
        /*0028*/ 	.byte	0x04, 0x1c
        /*002a*/ 	.short	(.L_14 - .L_13)


	//   ....[0]....
.L_13:
        /*002c*/ 	.word	0x00000090


	//----- nvinfo : EIATTR_SW_WAR
	.align		4
.L_14:
        /*0030*/ 	.byte	0x04, 0x36
        /*0032*/ 	.short	(.L_16 - .L_15)
.L_15:
        /*0034*/ 	.word	0x00000008
.L_16:


//--------------------- .nv.callgraph             --------------------------
	.section	.nv.callgraph,"",@"SHT_CUDA_CALLGRAPH"
	.align	4
	.sectionentsize	8
	.align		4
        /*0000*/ 	.word	0x00000000
	.align		4
        /*0004*/ 	.word	0xffffffff
	.align		4
        /*0008*/ 	.word	index@(_Z15hello_world_GPUv)
	.align		4
        /*000c*/ 	.word	index@(vprintf)
	.align		4
        /*0010*/ 	.word	0x00000000
	.align		4
        /*0014*/ 	.word	0xfffffffe
	.align		4
        /*0018*/ 	.word	0x00000000
	.align		4
        /*001c*/ 	.word	0xfffffffd
	.align		4
        /*0020*/ 	.word	0x00000000
	.align		4
        /*0024*/ 	.word	0xfffffffc


//--------------------- .nv.constant4             --------------------------
	.section	.nv.constant4,"a",@progbits
	.align	8
	.align		8
.nv.constant4:
        /*0000*/ 	.dword	vprintf
	.align		8
        /*0008*/ 	.dword	$str


//--------------------- .text._Z15hello_world_GPUv --------------------------
	.section	.text._Z15hello_world_GPUv,"ax",@progbits
	.align	128
        .global         _Z15hello_world_GPUv
        .type           _Z15hello_world_GPUv,@function
        .size           _Z15hello_world_GPUv,(.L_x_2 - _Z15hello_world_GPUv)
        .other          _Z15hello_world_GPUv,@"STO_CUDA_ENTRY STV_DEFAULT"
_Z15hello_world_GPUv:
.text._Z15hello_world_GPUv:
[----:B------:R-:W0:Y:S01]  /*0000*/  LDC R1, c[0x0][0x37c] ;  /* 0x0000df00ff017b82 */ /* 0x000e220000000800 */
[----:B------:R-:W-:Y:S01]  /*0010*/  MOV R0, 0x0 ;  /* 0x0000000000007802 */ /* 0x000fe20000000f00 */
[----:B------:R-:W1:Y:S01]  /*0020*/  LDCU.64 UR4, c[0x4][0x8] ;  /* 0x01000100ff0477ac */ /* 0x000e620008000a00 */
[----:B------:R-:W-:-:S05]  /*0030*/  CS2R R6, SRZ ;  /* 0x0000000000067805 */ /* 0x000fca000001ff00 */
[----:B------:R2:W3:Y:S01]  /*0040*/  LDC.64 R2, c[0x4][R0] ;  /* 0x0100000000027b82 */ /* 0x0004e20000000a00 */
[----:B-1----:R-:W-:Y:S02]  /*0050*/  IMAD.U32 R4, RZ, RZ, UR4 ;  /* 0x00000004ff047e24 */ /* 0x002fe4000f8e00ff */
[----:B--2---:R-:W-:-:S07]  /*0060*/  IMAD.U32 R5, RZ, RZ, UR5 ;  /* 0x00000005ff057e24 */ /* 0x004fce000f8e00ff */
[----:B------:R-:W-:-:S07]  /*0070*/  LEPC R20, `(.L_x_0) ;  /* 0x000000001014794e */ /* 0x000fce0000000000 */
[----:B0--3--:R-:W-:Y:S05]  /*0080*/  CALL.ABS.NOINC R2 ;  /* 0x0000000002007343 */ /* 0x009fea0003c00000 */
.L_x_0:
[----:B------:R-:W-:Y:S05]  /*0090*/  EXIT ;  /* 0x000000000000794d */ /* 0x000fea0003800000 */
.L_x_1:
[----:B------:R-:W-:-:S00]  /*00a0*/  BRA `(.L_x_1) ;  /* 0xfffffffc00fc7947 */ /* 0x000fc0000383ffff */
[----:B------:R-:W-:-:S00]  /*00b0*/  NOP ;  /* 0x0000000000007918 */ /* 0x000fc00000000000 */
        /* <DEDUP_REMOVED lines=12> */
.L_x_2:


//--------------------- .nv.global.init           --------------------------
	.section	.nv.global.init,"aw",@progbits
.nv.global.init:
	.type		$str,@object
	.size		$str,(.L_0 - $str)
$str:
        /*0000*/ 	.byte	0x68, 0x65, 0x6c, 0x6c, 0x6f, 0x20, 0x77, 0x6f, 0x72, 0x6c, 0x64, 0x20, 0x66, 0x72, 0x6f, 0x6d
        /*0010*/ 	.byte	0x20, 0x47, 0x50, 0x55, 0x0a, 0x00
.L_0:


//--------------------- .nv.shared.reserved.0     --------------------------
	.section	.nv.shared.reserved.0,"aw",@nobits
	.weak		__nv_reservedSMEM_offset_0_alias
	.size		__nv_reservedSMEM_offset_0_alias, 0, 64
	.other		__nv_reservedSMEM_offset_0_alias,@"STO_CUDA_RESERVED_SHARED STV_DEFAULT"
__nv_reservedSMEM_offset_0_alias:
	.zero		0
	.zero		64


//--------------------- .nv.constant0._Z15hello_world_GPUv --------------------------
	.section	.nv.constant0._Z15hello_world_GPUv,"a",@progbits
	.sectionflags	@""
	.align	4
.nv.constant0._Z15hello_world_GPUv:
	.zero		896


//--------------------- SYMBOLS --------------------------

	.type		.nv.reservedSmem.offset0,@object
	.size		.nv.reservedSmem.offset0,0x4
	.type		vprintf,@function
